//
// Generated by NVIDIA NVVM Compiler
//
// Compiler Build ID: CL-36424714
// Cuda compilation tools, release 13.0, V13.0.88
// Based on NVVM 20.0.0
//

.version 9.0
.target sm_100
.address_size 64

	// .globl	_Z3addiPfS_
.extern .func  (.param .b32 func_retval0) vprintf
(
	.param .b64 vprintf_param_0,
	.param .b64 vprintf_param_1
)
;
.global .align 1 .b8 $str[84] = {103, 114, 105, 100, 68, 105, 109, 46, 120, 32, 61, 32, 37, 100, 44, 32, 98, 108, 111, 99, 107, 73, 100, 120, 46, 120, 32, 61, 32, 37, 100, 44, 32, 98, 108, 111, 99, 107, 68, 105, 109, 46, 120, 32, 61, 32, 37, 100, 44, 32, 116, 104, 114, 101, 97, 100, 73, 100, 120, 46, 120, 32, 61, 32, 37, 100, 44, 32, 110, 117, 109, 66, 108, 111, 99, 107, 115, 32, 61, 32, 37, 100, 10};

.visible .entry _Z3addiPfS_(
	.param .u32 _Z3addiPfS__param_0,
	.param .u64 .ptr .align 1 _Z3addiPfS__param_1,
	.param .u64 .ptr .align 1 _Z3addiPfS__param_2
)
{
	.local .align 8 .b8 	__local_depot0[24];
	.reg .b64 	%SP;
	.reg .b64 	%SPL;
	.reg .pred 	%p<7>;
	.reg .b32 	%r<34>;
	.reg .b32 	%f<16>;
	.reg .b64 	%rd<28>;

	mov.u64 	%SPL, __local_depot0;
	cvta.local.u64 	%SP, %SPL;
	ld.param.u32 	%r11, [_Z3addiPfS__param_0];
	ld.param.u64 	%rd7, [_Z3addiPfS__param_1];
	ld.param.u64 	%rd8, [_Z3addiPfS__param_2];
	cvta.to.global.u64 	%rd1, %rd8;
	cvta.to.global.u64 	%rd2, %rd7;
	add.u64 	%rd9, %SP, 0;
	add.u64 	%rd10, %SPL, 0;
	mov.u32 	%r33, %tid.x;
	mov.u32 	%r2, %ntid.x;
	add.s32 	%r12, %r2, %r11;
	add.s32 	%r13, %r12, -1;
	div.u32 	%r14, %r13, %r2;
	mov.u32 	%r15, %nctaid.x;
	mov.u32 	%r16, %ctaid.x;
	st.local.v2.u32 	[%rd10], {%r15, %r16};
	st.local.v2.u32 	[%rd10+8], {%r2, %r33};
	st.local.u32 	[%rd10+16], %r14;
	mov.u64 	%rd11, $str;
	cvta.global.u64 	%rd12, %rd11;
	{ // callseq 0, 0
	.param .b64 param0;
	st.param.b64 	[param0], %rd12;
	.param .b64 param1;
	st.param.b64 	[param1], %rd9;
	.param .b32 retval0;
	call.uni (retval0), 
	vprintf, 
	(
	param0, 
	param1
	);
	ld.param.b32 	%r17, [retval0];
	} // callseq 0
	setp.ge.s32 	%p1, %r33, %r11;
	@%p1 bra 	$L__BB0_6;
	add.s32 	%r19, %r33, %r2;
	max.u32 	%r20, %r11, %r19;
	setp.lt.u32 	%p2, %r19, %r11;
	selp.u32 	%r21, 1, 0, %p2;
	add.s32 	%r22, %r19, %r21;
	sub.s32 	%r23, %r20, %r22;
	div.u32 	%r24, %r23, %r2;
	add.s32 	%r3, %r24, %r21;
	and.b32  	%r25, %r3, 3;
	setp.eq.s32 	%p3, %r25, 3;
	@%p3 bra 	$L__BB0_4;
	add.s32 	%r26, %r3, 1;
	and.b32  	%r27, %r26, 3;
	mul.wide.u32 	%rd27, %r33, 4;
	mul.wide.u32 	%rd4, %r2, 4;
	neg.s32 	%r31, %r27;
	mad.lo.s32 	%r33, %r2, %r27, %r33;
$L__BB0_3:
	.pragma "nounroll";
	add.s64 	%rd13, %rd2, %rd27;
	ld.global.f32 	%f1, [%rd13];
	add.s64 	%rd14, %rd1, %rd27;
	ld.global.f32 	%f2, [%rd14];
	add.f32 	%f3, %f1, %f2;
	st.global.f32 	[%rd14], %f3;
	add.s64 	%rd27, %rd27, %rd4;
	add.s32 	%r31, %r31, 1;
	setp.ne.s32 	%p4, %r31, 0;
	@%p4 bra 	$L__BB0_3;
$L__BB0_4:
	setp.lt.u32 	%p5, %r3, 3;
	@%p5 bra 	$L__BB0_6;
$L__BB0_5:
	mul.wide.u32 	%rd15, %r33, 4;
	add.s64 	%rd16, %rd2, %rd15;
	ld.global.f32 	%f4, [%rd16];
	add.s64 	%rd17, %rd1, %rd15;
	ld.global.f32 	%f5, [%rd17];
	add.f32 	%f6, %f4, %f5;
	st.global.f32 	[%rd17], %f6;
	add.s32 	%r28, %r33, %r2;
	mul.wide.u32 	%rd18, %r28, 4;
	add.s64 	%rd19, %rd2, %rd18;
	ld.global.f32 	%f7, [%rd19];
	add.s64 	%rd20, %rd1, %rd18;
	ld.global.f32 	%f8, [%rd20];
	add.f32 	%f9, %f7, %f8;
	st.global.f32 	[%rd20], %f9;
	add.s32 	%r29, %r28, %r2;
	mul.wide.u32 	%rd21, %r29, 4;
	add.s64 	%rd22, %rd2, %rd21;
	ld.global.f32 	%f10, [%rd22];
	add.s64 	%rd23, %rd1, %rd21;
	ld.global.f32 	%f11, [%rd23];
	add.f32 	%f12, %f10, %f11;
	st.global.f32 	[%rd23], %f12;
	add.s32 	%r30, %r29, %r2;
	mul.wide.u32 	%rd24, %r30, 4;
	add.s64 	%rd25, %rd2, %rd24;
	ld.global.f32 	%f13, [%rd25];
	add.s64 	%rd26, %rd1, %rd24;
	ld.global.f32 	%f14, [%rd26];
	add.f32 	%f15, %f13, %f14;
	st.global.f32 	[%rd26], %f15;
	add.s32 	%r33, %r30, %r2;
	setp.lt.s32 	%p6, %r33, %r11;
	@%p6 bra 	$L__BB0_5;
$L__BB0_6:
	ret;

}


// ===== COMPILED SASS (sm_100) =====

	.target	sm_100

	.elftype	@"ET_EXEC"


//--------------------- .note.nv.tkinfo           --------------------------
	.section	.note.nv.tkinfo,"",@"SHT_NOTE"
	.sectionflags	@"SHF_NOTE_NV_TKINFO"
	.tkinfo
        /*0018*/ 	.word	0x00000002
        /*0030*/ 	.string	""
        /*0030*/ 	.string	"ptxas"
        /*0030*/ 	.string	"Cuda compilation tools, release 13.0, V13.0.88"
        /*0030*/ 	.string	"Build cuda_13.0.r13.0/compiler.36424714_0"
        /*0030*/ 	.string	"-arch sm_100 -m 64 "



//--------------------- .note.nv.cuinfo           --------------------------
	.section	.note.nv.cuinfo,"",@"SHT_NOTE"
	.sectionflags	@"SHF_NOTE_NV_CUINFO"
        /*0018*/ 	.short	0x0002
        /*001a*/ 	.short	0x0064
        /*001c*/ 	.short	0x0082
	.zero		2


//--------------------- .nv.info                  --------------------------
	.section	.nv.info,"",@"SHT_CUDA_INFO"
	.align	4


	//----- nvinfo : EIATTR_REGCOUNT
	.align		4
        /*0000*/ 	.byte	0x04, 0x2f
        /*0002*/ 	.short	(.L_2 - .L_1)
	.align		4
.L_1:
        /*0004*/ 	.word	index@(_Z3addiPfS_)
        /*0008*/ 	.word	0x0000001a


	//----- nvinfo : EIATTR_FRAME_SIZE
	.align		4
.L_2:
        /*000c*/ 	.byte	0x04, 0x11
        /*000e*/ 	.short	(.L_4 - .L_3)
	.align		4
.L_3:
        /*0010*/ 	.word	index@(_Z3addiPfS_)
        /*0014*/ 	.word	0x00000018


	//----- nvinfo : EIATTR_MIN_STACK_SIZE
	.align		4
.L_4:
        /*0018*/ 	.byte	0x04, 0x12
        /*001a*/ 	.short	(.L_6 - .L_5)
	.align		4
.L_5:
        /*001c*/ 	.word	index@(_Z3addiPfS_)
        /*0020*/ 	.word	0x00000018
.L_6:


//--------------------- .nv.compat                --------------------------
	.section	.nv.compat,"",@"SHT_CUDA_COMPAT_INFO"
	.align	4
        /*0000*/ 	.byte	0x02, 0x09, 0x00, 0x00, 0x02, 0x02, 0x01, 0x00, 0x02, 0x05, 0x05, 0x00, 0x03, 0x07, 0x01, 0x01
        /*0010*/ 	.byte	0x02, 0x03, 0x00, 0x00, 0x02, 0x06, 0x01, 0x00, 0x04, 0x0b, 0x08, 0x00, 0x09, 0x00, 0x00, 0x00
        /*0020*/ 	.byte	0x00, 0x00, 0x00, 0x00


//--------------------- .nv.info._Z3addiPfS_      --------------------------
	.section	.nv.info._Z3addiPfS_,"",@"SHT_CUDA_INFO"
	.sectionflags	@""
	.align	4


	//----- nvinfo : EIATTR_CUDA_API_VERSION
	.align		4
        /*0000*/ 	.byte	0x04, 0x37
        /*0002*/ 	.short	(.L_8 - .L_7)
.L_7:
        /*0004*/ 	.word	0x00000082


	//----- nvinfo : EIATTR_KPARAM_INFO
	.align		4
.L_8:
        /*0008*/ 	.byte	0x04, 0x17
        /*000a*/ 	.short	(.L_10 - .L_9)
.L_9:
        /*000c*/ 	.word	0x00000000
        /*0010*/ 	.short	0x0002
        /*0012*/ 	.short	0x0010
        /*0014*/ 	.byte	0x00, 0xf5, 0x21, 0x00


	//----- nvinfo : EIATTR_KPARAM_INFO
	.align		4
.L_10:
        /*0018*/ 	.byte	0x04, 0x17
        /*001a*/ 	.short	(.L_12 - .L_11)
.L_11:
        /*001c*/ 	.word	0x00000000
        /*0020*/ 	.short	0x0001
        /*0022*/ 	.short	0x0008
        /*0024*/ 	.byte	0x00, 0xf5, 0x21, 0x00


	//----- nvinfo : EIATTR_KPARAM_INFO
	.align		4
.L_12:
        /*0028*/ 	.byte	0x04, 0x17
        /*002a*/ 	.short	(.L_14 - .L_13)
.L_13:
        /*002c*/ 	.word	0x00000000
        /*0030*/ 	.short	0x0000
        /*0032*/ 	.short	0x0000
        /*0034*/ 	.byte	0x00, 0xf0, 0x11, 0x00


	//----- nvinfo : EIATTR_SPARSE_MMA_MASK
	.align		4
.L_14:
        /*0038*/ 	.byte	0x03, 0x50
        /*003a*/ 	.short	0x0000


	//----- nvinfo : EIATTR_MAXREG_COUNT
	.align		4
        /*003c*/ 	.byte	0x03, 0x1b
        /*003e*/ 	.short	0x00ff


	//----- nvinfo : EIATTR_EXTERNS
	.align		4
        /*0040*/ 	.byte	0x04, 0x0f
        /*0042*/ 	.short	(.L_16 - .L_15)


	//   ....[0]....
	.align		4
.L_15:
        /*0044*/ 	.word	index@(vprintf)


	//----- nvinfo : EIATTR_MERCURY_ISA_VERSION
	.align		4
.L_16:
        /*0048*/ 	.byte	0x03, 0x5f
        /*004a*/ 	.short	0x0101


	//----- nvinfo : EIATTR_VRC_CTA_INIT_COUNT
	.align		4
        /*004c*/ 	.byte	0x02, 0x4a
	.zero		1
	.zero		1


	//----- nvinfo : EIATTR_SYSCALL_OFFSETS
	.align		4
        /*0050*/ 	.byte	0x04, 0x46
        /*0052*/ 	.short	(.L_18 - .L_17)


	//   ....[0]....
.L_17:
        /*0054*/ 	.word	0x00000290


	//----- nvinfo : EIATTR_EXIT_INSTR_OFFSETS
	.align		4
.L_18:
        /*0058*/ 	.byte	0x04, 0x1c
        /*005a*/ 	.short	(.L_20 - .L_19)


	//   ....[0]....
.L_19:
        /*005c*/ 	.word	0x000002c0


	//   ....[1]....
        /*0060*/ 	.word	0x00000610


	//   ....[2]....
        /*0064*/ 	.word	0x00000880


	//----- nvinfo : EIATTR_CRS_STACK_SIZE
	.align		4
.L_20:
        /*0068*/ 	.byte	0x04, 0x1e
        /*006a*/ 	.short	(.L_22 - .L_21)
.L_21:
        /*006c*/ 	.word	0x00000000


	//----- nvinfo : EIATTR_CBANK_PARAM_SIZE
	.align		4
.L_22:
        /*0070*/ 	.byte	0x03, 0x19
        /*0072*/ 	.short	0x0018


	//----- nvinfo : EIATTR_PARAM_CBANK
	.align		4
        /*0074*/ 	.byte	0x04, 0x0a
        /*0076*/ 	.short	(.L_24 - .L_23)
	.align		4
.L_23:
        /*0078*/ 	.word	index@(.nv.constant0._Z3addiPfS_)
        /*007c*/ 	.short	0x0380
        /*007e*/ 	.short	0x0018


	//----- nvinfo : EIATTR_SW_WAR
	.align		4
.L_24:
        /*0080*/ 	.byte	0x04, 0x36
        /*0082*/ 	.short	(.L_26 - .L_25)
.L_25:
        /*0084*/ 	.word	0x00000008
.L_26:


//--------------------- .nv.callgraph             --------------------------
	.section	.nv.callgraph,"",@"SHT_CUDA_CALLGRAPH"
	.align	4
	.sectionentsize	8
	.align		4
        /*0000*/ 	.word	0x00000000
	.align		4
        /*0004*/ 	.word	0xffffffff
	.align		4
        /*0008*/ 	.word	index@(_Z3addiPfS_)
	.align		4
        /*000c*/ 	.word	index@(vprintf)
	.align		4
        /*0010*/ 	.word	0x00000000
	.align		4
        /*0014*/ 	.word	0xfffffffe
	.align		4
        /*0018*/ 	.word	0x00000000
	.align		4
        /*001c*/ 	.word	0xfffffffd
	.align		4
        /*0020*/ 	.word	0x00000000
	.align		4
        /*0024*/ 	.word	0xfffffffc


//--------------------- .nv.constant4             --------------------------
	.section	.nv.constant4,"a",@progbits
	.align	8
	.align		8
.nv.constant4:
        /*0000*/ 	.dword	vprintf
	.align		8
        /*0008*/ 	.dword	$str


//--------------------- .text._Z3addiPfS_         --------------------------
	.section	.text._Z3addiPfS_,"ax",@progbits
	.align	128
        .global         _Z3addiPfS_
        .type           _Z3addiPfS_,@function
        .size           _Z3addiPfS_,(.L_x_6 - _Z3addiPfS_)
        .other          _Z3addiPfS_,@"STO_CUDA_ENTRY STV_DEFAULT"
_Z3addiPfS_:
.text._Z3addiPfS_:
[----:B------:R-:W0:Y:S01]  /*0000*/  LDC R1, c[0x0][0x37c] ;  /* 0x0000df00ff017b82 */ /* 0x000e220000000800 */
[----:B------:R-:W1:Y:S07]  /*0010*/  LDCU UR5, c[0x0][0x2fc] ;  /* 0x00005f80ff0577ac */ /* 0x000e6e0008000800 */
[----:B------:R-:W2:Y:S01]  /*0020*/  LDC R16, c[0x0][0x360] ;  /* 0x0000d800ff107b82 */ /* 0x000ea20000000800 */
[----:B------:R-:W3:Y:S01]  /*0030*/  S2R R9, SR_CTAID.X ;  /* 0x0000000000097919 */ /* 0x000ee20000002500 */
[----:B0-----:R-:W-:Y:S01]  /*0040*/  VIADD R1, R1, 0xffffffe8 ;  /* 0xffffffe801017836 */ /* 0x001fe20000000000 */
[----:B------:R-:W0:Y:S01]  /*0050*/  LDCU UR4, c[0x0][0x2f8] ;  /* 0x00005f00ff0477ac */ /* 0x000e220008000800 */
[----:B------:R-:W4:Y:S01]  /*0060*/  S2R R17, SR_TID.X ;  /* 0x0000000000117919 */ /* 0x000f220000002100 */
[----:B------:R-:W5:Y:S03]  /*0070*/  LDCU.64 UR6, c[0x4][0x8] ;  /* 0x01000100ff0677ac */ /* 0x000f660008000a00 */
[----:B------:R-:W1:Y:S01]  /*0080*/  LDC R5, c[0x0][0x380] ;  /* 0x0000e000ff057b82 */ /* 0x000e620000000800 */
[----:B------:R-:W0:Y:S01]  /*0090*/  LDCU.64 UR36, c[0x0][0x388] ;  /* 0x00007100ff2477ac */ /* 0x000e220008000a00 */
[----:B------:R-:W0:Y:S06]  /*00a0*/  LDCU.64 UR38, c[0x0][0x390] ;  /* 0x00007200ff2677ac */ /* 0x000e2c0008000a00 */
[----:B------:R-:W3:Y:S01]  /*00b0*/  LDC R8, c[0x0][0x370] ;  /* 0x0000dc00ff087b82 */ /* 0x000ee20000000800 */
[----:B--2---:R-:W2:Y:S01]  /*00c0*/  I2F.U32.RP R4, R16 ;  /* 0x0000001000047306 */ /* 0x004ea20000209000 */
[----:B------:R-:W-:Y:S01]  /*00d0*/  ISETP.NE.U32.AND P2, PT, R16, RZ, PT ;  /* 0x000000ff1000720c */ /* 0x000fe20003f45070 */
[----:B----4-:R4:W-:Y:S06]  /*00e0*/  STL.64 [R1+0x8], R16 ;  /* 0x0000081001007387 */ /* 0x0109ec0000100a00 */
[----:B--2---:R-:W2:Y:S01]  /*00f0*/  MUFU.RCP R4, R4 ;  /* 0x0000000400047308 */ /* 0x004ea20000001000 */
[----:B---3--:R4:W-:Y:S01]  /*0100*/  STL.64 [R1], R8 ;  /* 0x0000000801007387 */ /* 0x0089e20000100a00 */
[----:B--2---:R-:W-:-:S06]  /*0110*/  VIADD R2, R4, 0xffffffe ;  /* 0x0ffffffe04027836 */ /* 0x004fcc0000000000 */
[----:B------:R2:W3:Y:S02]  /*0120*/  F2I.FTZ.U32.TRUNC.NTZ R3, R2 ;  /* 0x0000000200037305 */ /* 0x0004e4000021f000 */
[----:B--2---:R-:W-:Y:S02]  /*0130*/  HFMA2 R2, -RZ, RZ, 0, 0 ;  /* 0x00000000ff027431 */ /* 0x004fe400000001ff */
[----:B---3--:R-:W-:-:S04]  /*0140*/  IMAD.MOV R7, RZ, RZ, -R3 ;  /* 0x000000ffff077224 */ /* 0x008fc800078e0a03 */
[----:B------:R-:W-:-:S04]  /*0150*/  IMAD R7, R7, R16, RZ ;  /* 0x0000001007077224 */ /* 0x000fc800078e02ff */
[----:B------:R-:W-:Y:S01]  /*0160*/  IMAD.HI.U32 R0, R3, R7, R2 ;  /* 0x0000000703007227 */ /* 0x000fe200078e0002 */
[----:B-1----:R-:W-:Y:S02]  /*0170*/  IADD3 R3, PT, PT, R16, -0x1, R5 ;  /* 0xffffffff10037810 */ /* 0x002fe40007ffe005 */
[----:B------:R-:W-:Y:S01]  /*0180*/  MOV R2, 0x0 ;  /* 0x0000000000027802 */ /* 0x000fe20000000f00 */
[----:B-----5:R-:W-:Y:S02]  /*0190*/  IMAD.U32 R5, RZ, RZ, UR7 ;  /* 0x00000007ff057e24 */ /* 0x020fe4000f8e00ff */
[----:B------:R-:W-:-:S04]  /*01a0*/  IMAD.HI.U32 R0, R0, R3, RZ ;  /* 0x0000000300007227 */ /* 0x000fc800078e00ff */
[----:B------:R-:W-:-:S04]  /*01b0*/  IMAD.MOV R4, RZ, RZ, -R0 ;  /* 0x000000ffff047224 */ /* 0x000fc800078e0a00 */
[----:B------:R-:W-:Y:S02]  /*01c0*/  IMAD R3, R16, R4, R3 ;  /* 0x0000000410037224 */ /* 0x000fe400078e0203 */
[----:B------:R-:W-:-:S03]  /*01d0*/  IMAD.U32 R4, RZ, RZ, UR6 ;  /* 0x00000006ff047e24 */ /* 0x000fc6000f8e00ff */
[----:B------:R-:W-:-:S13]  /*01e0*/  ISETP.GE.U32.AND P0, PT, R3, R16, PT ;  /* 0x000000100300720c */ /* 0x000fda0003f06070 */
[----:B------:R-:W-:Y:S02]  /*01f0*/  @P0 IMAD.IADD R3, R3, 0x1, -R16 ;  /* 0x0000000103030824 */ /* 0x000fe400078e0a10 */
[----:B------:R-:W-:Y:S01]  /*0200*/  @P0 VIADD R0, R0, 0x1 ;  /* 0x0000000100000836 */ /* 0x000fe20000000000 */
[----:B0-----:R-:W-:Y:S02]  /*0210*/  IADD3 R6, P0, PT, R1, UR4, RZ ;  /* 0x0000000401067c10 */ /* 0x001fe4000ff1e0ff */
[----:B------:R-:W-:Y:S02]  /*0220*/  ISETP.GE.U32.AND P1, PT, R3, R16, PT ;  /* 0x000000100300720c */ /* 0x000fe40003f26070 */
[----:B------:R-:W0:Y:S01]  /*0230*/  LDC.64 R2, c[0x4][R2] ;  /* 0x0100000002027b82 */ /* 0x000e220000000a00 */
[----:B------:R-:W-:-:S10]  /*0240*/  IADD3.X R7, PT, PT, RZ, UR5, RZ, P0, !PT ;  /* 0x00000005ff077c10 */ /* 0x000fd400087fe4ff */
[----:B------:R-:W-:Y:S02]  /*0250*/  @P1 IADD3 R0, PT, PT, R0, 0x1, RZ ;  /* 0x0000000100001810 */ /* 0x000fe40007ffe0ff */
[----:B------:R-:W-:-:S05]  /*0260*/  @!P2 LOP3.LUT R0, RZ, R16, RZ, 0x33, !PT ;  /* 0x00000010ff00a212 */ /* 0x000fca00078e33ff */
[----:B------:R4:W-:Y:S02]  /*0270*/  STL [R1+0x10], R0 ;  /* 0x0000100001007387 */ /* 0x0009e40000100800 */
[----:B------:R-:W-:-:S07]  /*0280*/  LEPC R20, `(.L_x_0) ;  /* 0x000000001014794e */ /* 0x000fce0000000000 */
[----:B0---4-:R-:W-:Y:S05]  /*0290*/  CALL.ABS.NOINC R2 ;  /* 0x0000000002007343 */ /* 0x011fea0003c00000 */
.L_x_0:
[----:B------:R-:W0:Y:S02]  /*02a0*/  LDC R0, c[0x0][0x380] ;  /* 0x0000e000ff007b82 */ /* 0x000e240000000800 */
[----:B0-----:R-:W-:-:S13]  /*02b0*/  ISETP.GE.AND P0, PT, R17, R0, PT ;  /* 0x000000001100720c */ /* 0x001fda0003f06270 */
[----:B------:R-:W-:Y:S05]  /*02c0*/  @P0 EXIT ;  /* 0x000000000000094d */ /* 0x000fea0003800000 */
[----:B------:R-:W0:Y:S01]  /*02d0*/  I2F.U32.RP R7, R16 ;  /* 0x0000001000077306 */ /* 0x000e220000209000 */
[----:B------:R-:W-:Y:S01]  /*02e0*/  IADD3 R5, PT, PT, R17, R16, RZ ;  /* 0x0000001011057210 */ /* 0x000fe20007ffe0ff */
[----:B------:R-:W1:Y:S01]  /*02f0*/  LDC.64 R18, c[0x0][0x358] ;  /* 0x0000d600ff127b82 */ /* 0x000e620000000a00 */
[----:B------:R-:W-:Y:S01]  /*0300*/  ISETP.NE.U32.AND P2, PT, R16, RZ, PT ;  /* 0x000000ff1000720c */ /* 0x000fe20003f45070 */
[----:B------:R-:W-:Y:S01]  /*0310*/  BSSY.RECONVERGENT B0, `(.L_x_1) ;  /* 0x000002f000007945 */ /* 0x000fe20003800200 */
[CC--:B------:R-:W-:Y:S02]  /*0320*/  ISETP.GE.U32.AND P0, PT, R5.reuse, R0.reuse, PT ;  /* 0x000000000500720c */ /* 0x0c0fe40003f06070 */
[----:B------:R-:W-:Y:S02]  /*0330*/  VIMNMX.U32 R4, PT, PT, R5, R0, !PT ;  /* 0x0000000005047248 */ /* 0x000fe40007fe0000 */
[----:B------:R-:W-:-:S04]  /*0340*/  SEL R6, RZ, 0x1, P0 ;  /* 0x00000001ff067807 */ /* 0x000fc80000000000 */
[----:B------:R-:W-:Y:S01]  /*0350*/  IADD3 R5, PT, PT, R4, -R5, -R6 ;  /* 0x8000000504057210 */ /* 0x000fe20007ffe806 */
[----:B0-----:R-:W0:Y:S02]  /*0360*/  MUFU.RCP R7, R7 ;  /* 0x0000000700077308 */ /* 0x001e240000001000 */
[----:B0-----:R-:W-:-:S06]  /*0370*/  VIADD R2, R7, 0xffffffe ;  /* 0x0ffffffe07027836 */ /* 0x001fcc0000000000 */
[----:B------:R0:W2:Y:S02]  /*0380*/  F2I.FTZ.U32.TRUNC.NTZ R3, R2 ;  /* 0x0000000200037305 */ /* 0x0000a4000021f000 */
[----:B0-----:R-:W-:Y:S02]  /*0390*/  IMAD.MOV.U32 R2, RZ, RZ, RZ ;  /* 0x000000ffff027224 */ /* 0x001fe400078e00ff */
[----:B--2---:R-:W-:-:S04]  /*03a0*/  IMAD.MOV R9, RZ, RZ, -R3 ;  /* 0x000000ffff097224 */ /* 0x004fc800078e0a03 */
[----:B------:R-:W-:-:S04]  /*03b0*/  IMAD R9, R9, R16, RZ ;  /* 0x0000001009097224 */ /* 0x000fc800078e02ff */
[----:B------:R-:W-:-:S06]  /*03c0*/  IMAD.HI.U32 R8, R3, R9, R2 ;  /* 0x0000000903087227 */ /* 0x000fcc00078e0002 */
[----:B------:R-:W-:-:S04]  /*03d0*/  IMAD.HI.U32 R3, R8, R5, RZ ;  /* 0x0000000508037227 */ /* 0x000fc800078e00ff */
[----:B------:R-:W-:-:S04]  /*03e0*/  IMAD.MOV R2, RZ, RZ, -R3 ;  /* 0x000000ffff027224 */ /* 0x000fc800078e0a03 */
[----:B------:R-:W-:-:S05]  /*03f0*/  IMAD R5, R16, R2, R5 ;  /* 0x0000000210057224 */ /* 0x000fca00078e0205 */
[----:B------:R-:W-:-:S13]  /*0400*/  ISETP.GE.U32.AND P0, PT, R5, R16, PT ;  /* 0x000000100500720c */ /* 0x000fda0003f06070 */
[----:B------:R-:W-:Y:S01]  /*0410*/  @P0 IADD3 R5, PT, PT, R5, -R16, RZ ;  /* 0x8000001005050210 */ /* 0x000fe20007ffe0ff */
[----:B------:R-:W-:-:S03]  /*0420*/  @P0 VIADD R3, R3, 0x1 ;  /* 0x0000000103030836 */ /* 0x000fc60000000000 */
[----:B------:R-:W-:-:S13]  /*0430*/  ISETP.GE.U32.AND P1, PT, R5, R16, PT ;  /* 0x000000100500720c */ /* 0x000fda0003f26070 */
[----:B------:R-:W-:Y:S01]  /*0440*/  @P1 VIADD R3, R3, 0x1 ;  /* 0x0000000103031836 */ /* 0x000fe20000000000 */
[----:B------:R-:W-:-:S04]  /*0450*/  @!P2 LOP3.LUT R3, RZ, R16, RZ, 0x33, !PT ;  /* 0x00000010ff03a212 */ /* 0x000fc800078e33ff */
[----:B------:R-:W-:-:S04]  /*0460*/  IADD3 R2, PT, PT, R6, R3, RZ ;  /* 0x0000000306027210 */ /* 0x000fc80007ffe0ff */
[C---:B------:R-:W-:Y:S02]  /*0470*/  LOP3.LUT R3, R2.reuse, 0x3, RZ, 0xc0, !PT ;  /* 0x0000000302037812 */ /* 0x040fe400078ec0ff */
[----:B------:R-:W-:Y:S02]  /*0480*/  ISETP.GE.U32.AND P0, PT, R2, 0x3, PT ;  /* 0x000000030200780c */ /* 0x000fe40003f06070 */
[----:B------:R-:W-:-:S13]  /*0490*/  ISETP.NE.AND P1, PT, R3, 0x3, PT ;  /* 0x000000030300780c */ /* 0x000fda0003f25270 */
[----:B-1----:R-:W-:Y:S05]  /*04a0*/  @!P1 BRA `(.L_x_2) ;  /* 0x0000000000549947 */ /* 0x002fea0003800000 */
[----:B------:R-:W-:-:S05]  /*04b0*/  VIADD R2, R2, 0x1 ;  /* 0x0000000102027836 */ /* 0x000fca0000000000 */
[----:B------:R-:W-:Y:S01]  /*04c0*/  LOP3.LUT R4, R2, 0x3, RZ, 0xc0, !PT ;  /* 0x0000000302047812 */ /* 0x000fe200078ec0ff */
[----:B------:R-:W-:-:S04]  /*04d0*/  IMAD.WIDE.U32 R2, R17, 0x4, RZ ;  /* 0x0000000411027825 */ /* 0x000fc800078e00ff */
[----:B------:R-:W-:Y:S02]  /*04e0*/  IMAD R17, R4, R16, R17 ;  /* 0x0000001004117224 */ /* 0x000fe400078e0211 */
[----:B------:R-:W-:-:S07]  /*04f0*/  IMAD.MOV R8, RZ, RZ, -R4 ;  /* 0x000000ffff087224 */ /* 0x000fce00078e0a04 */
.L_x_3:
[C---:B------:R-:W-:Y:S02]  /*0500*/  R2UR UR4, R18.reuse ;  /* 0x00000000120472ca */ /* 0x040fe400000e0000 */
[C---:B------:R-:W-:Y:S02]  /*0510*/  R2UR UR5, R19.reuse ;  /* 0x00000000130572ca */ /* 0x040fe400000e0000 */
[----:B------:R-:W-:Y:S02]  /*0520*/  R2UR UR6, R18 ;  /* 0x00000000120672ca */ /* 0x000fe400000e0000 */
[----:B------:R-:W-:Y:S02]  /*0530*/  R2UR UR7, R19 ;  /* 0x00000000130772ca */ /* 0x000fe400000e0000 */
[C---:B------:R-:W-:Y:S02]  /*0540*/  IADD3 R6, P1, PT, R2.reuse, UR36, RZ ;  /* 0x0000002402067c10 */ /* 0x040fe4000ff3e0ff */
[----:B0-----:R-:W-:-:S02]  /*0550*/  IADD3 R4, P2, PT, R2, UR38, RZ ;  /* 0x0000002602047c10 */ /* 0x001fc4000ff5e0ff */
[C---:B------:R-:W-:Y:S02]  /*0560*/  IADD3.X R7, PT, PT, R3.reuse, UR37, RZ, P1, !PT ;  /* 0x0000002503077c10 */ /* 0x040fe40008ffe4ff */
[----:B------:R-:W-:-:S03]  /*0570*/  IADD3.X R5, PT, PT, R3, UR39, RZ, P2, !PT ;  /* 0x0000002703057c10 */ /* 0x000fc600097fe4ff */
[----:B------:R-:W2:Y:S04]  /*0580*/  LDG.E R6, desc[UR4][R6.64] ;  /* 0x0000000406067981 */ /* 0x000ea8000c1e1900 */
[----:B------:R-:W2:Y:S01]  /*0590*/  LDG.E R9, desc[UR6][R4.64] ;  /* 0x0000000604097981 */ /* 0x000ea2000c1e1900 */
[----:B------:R-:W-:Y:S01]  /*05a0*/  IADD3 R8, PT, PT, R8, 0x1, RZ ;  /* 0x0000000108087810 */ /* 0x000fe20007ffe0ff */
[----:B------:R-:W-:-:S03]  /*05b0*/  IMAD.WIDE.U32 R2, R16, 0x4, R2 ;  /* 0x0000000410027825 */ /* 0x000fc600078e0002 */
[----:B------:R-:W-:Y:S01]  /*05c0*/  ISETP.NE.AND P1, PT, R8, RZ, PT ;  /* 0x000000ff0800720c */ /* 0x000fe20003f25270 */
[----:B--2---:R-:W-:-:S05]  /*05d0*/  FADD R9, R6, R9 ;  /* 0x0000000906097221 */ /* 0x004fca0000000000 */
[----:B------:R0:W-:Y:S07]  /*05e0*/  STG.E desc[UR4][R4.64], R9 ;  /* 0x0000000904007986 */ /* 0x0001ee000c101904 */
[----:B------:R-:W-:Y:S05]  /*05f0*/  @P1 BRA `(.L_x_3) ;  /* 0xfffffffc00c01947 */ /* 0x000fea000383ffff */
.L_x_2:
[----:B------:R-:W-:Y:S05]  /*0600*/  BSYNC.RECONVERGENT B0 ;  /* 0x0000000000007941 */ /* 0x000fea0003800200 */
.L_x_1:
[----:B------:R-:W-:Y:S05]  /*0610*/  @!P0 EXIT ;  /* 0x000000000000894d */ /* 0x000fea0003800000 */
.L_x_4:
[----:B0-----:R-:W0:Y:S01]  /*0620*/  LDC.64 R4, c[0x0][0x388] ;  /* 0x0000e200ff047b82 */ /* 0x001e220000000a00 */
[C---:B------:R-:W-:Y:S02]  /*0630*/  R2UR UR4, R18.reuse ;  /* 0x00000000120472ca */ /* 0x040fe400000e0000 */
[C---:B------:R-:W-:Y:S02]  /*0640*/  R2UR UR5, R19.reuse ;  /* 0x00000000130572ca */ /* 0x040fe400000e0000 */
[----:B------:R-:W-:Y:S02]  /*0650*/  R2UR UR6, R18 ;  /* 0x00000000120672ca */ /* 0x000fe400000e0000 */
[----:B------:R-:W-:Y:S01]  /*0660*/  R2UR UR7, R19 ;  /* 0x00000000130772ca */ /* 0x000fe200000e0000 */
[----:B--2---:R-:W1:Y:S01]  /*0670*/  LDC.64 R2, c[0x0][0x390] ;  /* 0x0000e400ff027b82 */ /* 0x004e620000000a00 */
[----:B0-----:R-:W-:-:S07]  /*0680*/  IMAD.WIDE.U32 R8, R17, 0x4, R4 ;  /* 0x0000000411087825 */ /* 0x001fce00078e0004 */
[----:B------:R-:W2:Y:S01]  /*0690*/  LDG.E R8, desc[UR4][R8.64] ;  /* 0x0000000408087981 */ /* 0x000ea2000c1e1900 */
[----:B-1----:R-:W-:-:S05]  /*06a0*/  IMAD.WIDE.U32 R10, R17, 0x4, R2 ;  /* 0x00000004110a7825 */ /* 0x002fca00078e0002 */
[----:B------:R-:W2:Y:S01]  /*06b0*/  LDG.E R7, desc[UR6][R10.64] ;  /* 0x000000060a077981 */ /* 0x000ea2000c1e1900 */
[----:B------:R-:W-:Y:S02]  /*06c0*/  R2UR UR8, R18 ;  /* 0x00000000120872ca */ /* 0x000fe400000e0000 */
[----:B------:R-:W-:Y:S01]  /*06d0*/  R2UR UR9, R19 ;  /* 0x00000000130972ca */ /* 0x000fe200000e0000 */
[----:B------:R-:W-:-:S04]  /*06e0*/  IMAD.IADD R15, R16, 0x1, R17 ;  /* 0x00000001100f7824 */ /* 0x000fc800078e0211 */
[----:B------:R-:W-:-:S04]  /*06f0*/  IMAD.WIDE.U32 R12, R15, 0x4, R4 ;  /* 0x000000040f0c7825 */ /* 0x000fc800078e0004 */
[----:B--2---:R-:W-:Y:S01]  /*0700*/  FADD R17, R8, R7 ;  /* 0x0000000708117221 */ /* 0x004fe20000000000 */
[----:B------:R-:W-:-:S04]  /*0710*/  IMAD.WIDE.U32 R6, R15, 0x4, R2 ;  /* 0x000000040f067825 */ /* 0x000fc800078e0002 */
[----:B------:R0:W-:Y:S04]  /*0720*/  STG.E desc[UR4][R10.64], R17 ;  /* 0x000000110a007986 */ /* 0x0001e8000c101904 */
[----:B------:R-:W2:Y:S04]  /*0730*/  LDG.E R12, desc[UR6][R12.64] ;  /* 0x000000060c0c7981 */ /* 0x000ea8000c1e1900 */
[----:B------:R-:W2:Y:S01]  /*0740*/  LDG.E R9, desc[UR8][R6.64] ;  /* 0x0000000806097981 */ /* 0x000ea2000c1e1900 */
[----:B------:R-:W-:-:S04]  /*0750*/  IMAD.IADD R23, R15, 0x1, R16 ;  /* 0x000000010f177824 */ /* 0x000fc800078e0210 */
[----:B------:R-:W-:-:S04]  /*0760*/  IMAD.WIDE.U32 R14, R23, 0x4, R4 ;  /* 0x00000004170e7825 */ /* 0x000fc800078e0004 */
[----:B--2---:R-:W-:Y:S01]  /*0770*/  FADD R21, R12, R9 ;  /* 0x000000090c157221 */ /* 0x004fe20000000000 */
[----:B------:R-:W-:-:S04]  /*0780*/  IMAD.WIDE.U32 R8, R23, 0x4, R2 ;  /* 0x0000000417087825 */ /* 0x000fc800078e0002 */
[----:B------:R1:W-:Y:S04]  /*0790*/  STG.E desc[UR4][R6.64], R21 ;  /* 0x0000001506007986 */ /* 0x0003e8000c101904 */
[----:B------:R-:W2:Y:S04]  /*07a0*/  LDG.E R14, desc[UR6][R14.64] ;  /* 0x000000060e0e7981 */ /* 0x000ea8000c1e1900 */
[----:B0-----:R-:W2:Y:S01]  /*07b0*/  LDG.E R11, desc[UR8][R8.64] ;  /* 0x00000008080b7981 */ /* 0x001ea2000c1e1900 */
[----:B------:R-:W-:-:S05]  /*07c0*/  IADD3 R17, PT, PT, R23, R16, RZ ;  /* 0x0000001017117210 */ /* 0x000fca0007ffe0ff */
[----:B------:R-:W-:-:S04]  /*07d0*/  IMAD.WIDE.U32 R4, R17, 0x4, R4 ;  /* 0x0000000411047825 */ /* 0x000fc800078e0004 */
[----:B------:R-:W-:-:S04]  /*07e0*/  IMAD.WIDE.U32 R2, R17, 0x4, R2 ;  /* 0x0000000411027825 */ /* 0x000fc800078e0002 */
[----:B--2---:R-:W-:-:S05]  /*07f0*/  FADD R11, R14, R11 ;  /* 0x0000000b0e0b7221 */ /* 0x004fca0000000000 */
[----:B------:R2:W-:Y:S04]  /*0800*/  STG.E desc[UR4][R8.64], R11 ;  /* 0x0000000b08007986 */ /* 0x0005e8000c101904 */
[----:B------:R-:W3:Y:S04]  /*0810*/  LDG.E R4, desc[UR6][R4.64] ;  /* 0x0000000604047981 */ /* 0x000ee8000c1e1900 */
[----:B-1----:R-:W3:Y:S01]  /*0820*/  LDG.E R7, desc[UR8][R2.64] ;  /* 0x0000000802077981 */ /* 0x002ee2000c1e1900 */
[----:B------:R-:W-:-:S05]  /*0830*/  IMAD.IADD R17, R17, 0x1, R16 ;  /* 0x0000000111117824 */ /* 0x000fca00078e0210 */
[----:B------:R-:W-:Y:S01]  /*0840*/  ISETP.GE.AND P0, PT, R17, R0, PT ;  /* 0x000000001100720c */ /* 0x000fe20003f06270 */
[----:B---3--:R-:W-:-:S05]  /*0850*/  FADD R7, R4, R7 ;  /* 0x0000000704077221 */ /* 0x008fca0000000000 */
[----:B------:R2:W-:Y:S07]  /*0860*/  STG.E desc[UR4][R2.64], R7 ;  /* 0x0000000702007986 */ /* 0x0005ee000c101904 */
[----:B------:R-:W-:Y:S05]  /*0870*/  @!P0 BRA `(.L_x_4) ;  /* 0xfffffffc00688947 */ /* 0x000fea000383ffff */
[----:B------:R-:W-:Y:S05]  /*0880*/  EXIT ;  /* 0x000000000000794d */ /* 0x000fea0003800000 */
.L_x_5:
[----:B------:R-:W-:-:S00]  /*0890*/  BRA `(.L_x_5) ;  /* 0xfffffffc00fc7947 */ /* 0x000fc0000383ffff */
[----:B------:R-:W-:-:S00]  /*08a0*/  NOP ;  /* 0x0000000000007918 */ /* 0x000fc00000000000 */
        /* <DEDUP_REMOVED lines=13> */
.L_x_6:


//--------------------- .nv.global.init           --------------------------
	.section	.nv.global.init,"aw",@progbits
.nv.global.init:
	.type		$str,@object
	.size		$str,(.L_0 - $str)
$str:
        /*0000*/ 	.byte	0x67, 0x72, 0x69, 0x64, 0x44, 0x69, 0x6d, 0x2e, 0x78, 0x20, 0x3d, 0x20, 0x25, 0x64, 0x2c, 0x20
        /*0010*/ 	.byte	0x62, 0x6c, 0x6f, 0x63, 0x6b, 0x49, 0x64, 0x78, 0x2e, 0x78, 0x20, 0x3d, 0x20, 0x25, 0x64, 0x2c
        /*0020*/ 	.byte	0x20, 0x62, 0x6c, 0x6f, 0x63, 0x6b, 0x44, 0x69, 0x6d, 0x2e, 0x78, 0x20, 0x3d, 0x20, 0x25, 0x64
        /*0030*/ 	.byte	0x2c, 0x20, 0x74, 0x68, 0x72, 0x65, 0x61, 0x64, 0x49, 0x64, 0x78, 0x2e, 0x78, 0x20, 0x3d, 0x20
        /*0040*/ 	.byte	0x25, 0x64, 0x2c, 0x20, 0x6e, 0x75, 0x6d, 0x42, 0x6c, 0x6f, 0x63, 0x6b, 0x73, 0x20, 0x3d, 0x20
        /*0050*/ 	.byte	0x25, 0x64, 0x0a, 0x00
.L_0:


//--------------------- .nv.shared.reserved.0     --------------------------
	.section	.nv.shared.reserved.0,"aw",@nobits
	.weak		__nv_reservedSMEM_offset_0_alias
	.size		__nv_reservedSMEM_offset_0_alias, 0, 64
	.other		__nv_reservedSMEM_offset_0_alias,@"STO_CUDA_RESERVED_SHARED STV_DEFAULT"
__nv_reservedSMEM_offset_0_alias:
	.zero		0
	.zero		64


//--------------------- .nv.constant0._Z3addiPfS_ --------------------------
	.section	.nv.constant0._Z3addiPfS_,"a",@progbits
	.sectionflags	@""
	.align	4
.nv.constant0._Z3addiPfS_:
	.zero		920


//--------------------- SYMBOLS --------------------------

	.type		.nv.reservedSmem.offset0,@object
	.size		.nv.reservedSmem.offset0,0x4
	.type		vprintf,@function
